	.headerflags	@"EF_CUDA_TEXMODE_UNIFIED EF_CUDA_64BIT_ADDRESS EF_CUDA_ACCELERATORS EF_CUDA_SM90 EF_CUDA_VIRTUAL_SM(EF_CUDA_SM90)"
	.elftype	@"ET_EXEC"


//--------------------- .nv.info                  --------------------------
	.section	.nv.info,"",@"SHT_CUDA_INFO"
	.align	4


	//----- nvinfo : EIATTR_REGCOUNT
	.align		4
        /*0000*/ 	.byte	0x04, 0x2f
        /*0002*/ 	.short	(.L_1 - .L_0)
	.align		4
.L_0:
        /*0004*/ 	.word	index@(triton_poi_fused_native_layer_norm_2)
        /*0008*/ 	.word	0x0000001a


	//----- nvinfo : EIATTR_MIN_STACK_SIZE
	.align		4
.L_1:
        /*000c*/ 	.byte	0x04, 0x12
        /*000e*/ 	.short	(.L_3 - .L_2)
	.align		4
.L_2:
        /*0010*/ 	.word	index@(triton_poi_fused_native_layer_norm_2)
        /*0014*/ 	.word	0x00000000


	//----- nvinfo : EIATTR_FRAME_SIZE
	.align		4
.L_3:
        /*0018*/ 	.byte	0x04, 0x11
        /*001a*/ 	.short	(.L_5 - .L_4)
	.align		4
.L_4:
        /*001c*/ 	.word	index@(triton_poi_fused_native_layer_norm_2)
        /*0020*/ 	.word	0x00000000


	//----- nvinfo : EIATTR_MIN_STACK_SIZE
	.align		4
.L_5:
        /*0024*/ 	.byte	0x04, 0x12
        /*0026*/ 	.short	(.L_7 - .L_6)
	.align		4
.L_6:
        /*0028*/ 	.word	index@(triton_poi_fused_native_layer_norm_2)
        /*002c*/ 	.word	0x00000000
.L_7:


//--------------------- .nv.info.triton_poi_fused_native_layer_norm_2 --------------------------
	.section	.nv.info.triton_poi_fused_native_layer_norm_2,"",@"SHT_CUDA_INFO"
	.sectionflags	@""
	.align	4


	//----- nvinfo : EIATTR_CUDA_API_VERSION
	.align		4
        /*0000*/ 	.byte	0x04, 0x37
        /*0002*/ 	.short	(.L_9 - .L_8)
.L_8:
        /*0004*/ 	.word	0x0000007c


	//----- nvinfo : EIATTR_KPARAM_INFO
	.align		4
.L_9:
        /*0008*/ 	.byte	0x04, 0x17
        /*000a*/ 	.short	(.L_11 - .L_10)
.L_10:
        /*000c*/ 	.word	0x00000000
        /*0010*/ 	.short	0x0007
        /*0012*/ 	.short	0x0034
        /*0014*/ 	.byte	0x00, 0xf0, 0x11, 0x00


	//----- nvinfo : EIATTR_KPARAM_INFO
	.align		4
.L_11:
        /*0018*/ 	.byte	0x04, 0x17
        /*001a*/ 	.short	(.L_13 - .L_12)
.L_12:
        /*001c*/ 	.word	0x00000000
        /*0020*/ 	.short	0x0006
        /*0022*/ 	.short	0x0030
        /*0024*/ 	.byte	0x00, 0xf0, 0x11, 0x00


	//----- nvinfo : EIATTR_KPARAM_INFO
	.align		4
.L_13:
        /*0028*/ 	.byte	0x04, 0x17
        /*002a*/ 	.short	(.L_15 - .L_14)
.L_14:
        /*002c*/ 	.word	0x00000000
        /*0030*/ 	.short	0x0005
        /*0032*/ 	.short	0x0028
        /*0034*/ 	.byte	0x00, 0xf4, 0x21, 0x00


	//----- nvinfo : EIATTR_KPARAM_INFO
	.align		4
.L_15:
        /*0038*/ 	.byte	0x04, 0x17
        /*003a*/ 	.short	(.L_17 - .L_16)
.L_16:
        /*003c*/ 	.word	0x00000000
        /*0040*/ 	.short	0x0004
        /*0042*/ 	.short	0x0020
        /*0044*/ 	.byte	0x00, 0xf4, 0x21, 0x00


	//----- nvinfo : EIATTR_KPARAM_INFO
	.align		4
.L_17:
        /*0048*/ 	.byte	0x04, 0x17
        /*004a*/ 	.short	(.L_19 - .L_18)
.L_18:
        /*004c*/ 	.word	0x00000000
        /*0050*/ 	.short	0x0003
        /*0052*/ 	.short	0x0018
        /*0054*/ 	.byte	0x00, 0xf4, 0x21, 0x00


	//----- nvinfo : EIATTR_KPARAM_INFO
	.align		4
.L_19:
        /*0058*/ 	.byte	0x04, 0x17
        /*005a*/ 	.short	(.L_21 - .L_20)
.L_20:
        /*005c*/ 	.word	0x00000000
        /*0060*/ 	.short	0x0002
        /*0062*/ 	.short	0x0010
        /*0064*/ 	.byte	0x00, 0xf4, 0x21, 0x00


	//----- nvinfo : EIATTR_KPARAM_INFO
	.align		4
.L_21:
        /*0068*/ 	.byte	0x04, 0x17
        /*006a*/ 	.short	(.L_23 - .L_22)
.L_22:
        /*006c*/ 	.word	0x00000000
        /*0070*/ 	.short	0x0001
        /*0072*/ 	.short	0x0008
        /*0074*/ 	.byte	0x00, 0xf4, 0x21, 0x00


	//----- nvinfo : EIATTR_KPARAM_INFO
	.align		4
.L_23:
        /*0078*/ 	.byte	0x04, 0x17
        /*007a*/ 	.short	(.L_25 - .L_24)
.L_24:
        /*007c*/ 	.word	0x00000000
        /*0080*/ 	.short	0x0000
        /*0082*/ 	.short	0x0000
        /*0084*/ 	.byte	0x00, 0xf4, 0x21, 0x00


	//----- nvinfo : EIATTR_SPARSE_MMA_MASK
	.align		4
.L_25:
        /*0088*/ 	.byte	0x03, 0x50
        /*008a*/ 	.short	0x0000


	//----- nvinfo : EIATTR_MAXREG_COUNT
	.align		4
        /*008c*/ 	.byte	0x03, 0x1b
        /*008e*/ 	.short	0x00ff


	//----- nvinfo : EIATTR_EXIT_INSTR_OFFSETS
	.align		4
        /*0090*/ 	.byte	0x04, 0x1c
        /*0092*/ 	.short	(.L_27 - .L_26)


	//   ....[0]....
.L_26:
        /*0094*/ 	.word	0x00000420


	//   ....[1]....
        /*0098*/ 	.word	0x00000470


	//----- nvinfo : EIATTR_REQNTID
	.align		4
.L_27:
        /*009c*/ 	.byte	0x04, 0x10
        /*009e*/ 	.short	(.L_29 - .L_28)
.L_28:
        /*00a0*/ 	.word	0x00000080
        /*00a4*/ 	.word	0x00000001
        /*00a8*/ 	.word	0x00000001


	//----- nvinfo : EIATTR_CBANK_PARAM_SIZE
	.align		4
.L_29:
        /*00ac*/ 	.byte	0x03, 0x19
        /*00ae*/ 	.short	0x0038


	//----- nvinfo : EIATTR_PARAM_CBANK
	.align		4
        /*00b0*/ 	.byte	0x04, 0x0a
        /*00b2*/ 	.short	(.L_31 - .L_30)
	.align		4
.L_30:
        /*00b4*/ 	.word	index@(.nv.constant0.triton_poi_fused_native_layer_norm_2)
        /*00b8*/ 	.short	0x0210
        /*00ba*/ 	.short	0x0038


	//----- nvinfo : EIATTR_SW_WAR
	.align		4
.L_31:
        /*00bc*/ 	.byte	0x04, 0x36
        /*00be*/ 	.short	(.L_33 - .L_32)
.L_32:
        /*00c0*/ 	.word	0x00000008
.L_33:


//--------------------- .nv.callgraph             --------------------------
	.section	.nv.callgraph,"",@"SHT_CUDA_CALLGRAPH"
	.align	4
	.sectionentsize	8
	.align		4
        /*0000*/ 	.word	0x00000000
	.align		4
        /*0004*/ 	.word	0xffffffff
	.align		4
        /*0008*/ 	.word	0x00000000
	.align		4
        /*000c*/ 	.word	0xfffffffe
	.align		4
        /*0010*/ 	.word	0x00000000
	.align		4
        /*0014*/ 	.word	0xfffffffd
	.align		4
        /*0018*/ 	.word	0x00000000
	.align		4
        /*001c*/ 	.word	0xfffffffc


//--------------------- .text.triton_poi_fused_native_layer_norm_2 --------------------------
	.section	.text.triton_poi_fused_native_layer_norm_2,"ax",@progbits
	.sectionflags	@"SHF_BARRIERS=1"
	.align	128
        .global         triton_poi_fused_native_layer_norm_2
        .type           triton_poi_fused_native_layer_norm_2,@function
        .size           triton_poi_fused_native_layer_norm_2,(.L_x_1 - triton_poi_fused_native_layer_norm_2)
        .other          triton_poi_fused_native_layer_norm_2,@"STO_CUDA_ENTRY STV_DEFAULT"
triton_poi_fused_native_layer_norm_2:
.text.triton_poi_fused_native_layer_norm_2:
[----:B------:R-:W0:Y:S01]  /*0000*/  LDC R1, c[0x0][0x28] ;  /* 0x00000a00ff017b82 */ /* 0x000e220000000800 */
[----:B------:R-:W1:Y:S07]  /*0010*/  S2R R10, SR_TID.X ;  /* 0x00000000000a7919 */ /* 0x000e6e0000002100 */
[----:B------:R-:W2:Y:S01]  /*0020*/  LDC.64 R6, c[0x0][0x210] ;  /* 0x00008400ff067b82 */ /* 0x000ea20000000a00 */
[----:B------:R-:W-:Y:S01]  /*0030*/  ULDC.64 UR6, c[0x0][0x208] ;  /* 0x0000820000067ab9 */ /* 0x000fe20000000a00 */
[----:B------:R-:W3:Y:S01]  /*0040*/  S2R R13, SR_CTAID.Y ;  /* 0x00000000000d7919 */ /* 0x000ee20000002600 */
[----:B------:R-:W4:Y:S05]  /*0050*/  S2R R11, SR_CTAID.X ;  /* 0x00000000000b7919 */ /* 0x000f2a0000002500 */
[----:B------:R-:W5:Y:S08]  /*0060*/  LDC.64 R16, c[0x0][0x218] ;  /* 0x00008600ff107b82 */ /* 0x000f700000000a00 */
[----:B------:R-:W2:Y:S01]  /*0070*/  LDC.64 R14, c[0x0][0x220] ;  /* 0x00008800ff0e7b82 */ /* 0x000ea20000000a00 */
[----:B-1----:R-:W-:-:S05]  /*0080*/  IMAD.SHL.U32 R0, R10, 0x2, RZ ;  /* 0x000000020a007824 */ /* 0x002fca00078e00ff */
[----:B------:R-:W-:Y:S02]  /*0090*/  LOP3.LUT R0, R0, 0xfe, RZ, 0xc0, !PT ;  /* 0x000000fe00007812 */ /* 0x000fe400078ec0ff */
[----:B----4-:R-:W-:Y:S02]  /*00a0*/  ISETP.GE.AND P0, PT, R11, 0x4, PT ;  /* 0x000000040b00780c */ /* 0x010fe40003f06270 */
[----:B---3--:R-:W-:-:S04]  /*00b0*/  PRMT R19, R0, 0x6540, R13 ;  /* 0x0000654000137816 */ /* 0x008fc8000000000d */
[----:B------:R-:W-:Y:S01]  /*00c0*/  SHF.R.S32.HI R2, RZ, 0x1f, R19 ;  /* 0x0000001fff027819 */ /* 0x000fe20000011413 */
[C---:B-----5:R-:W-:Y:S01]  /*00d0*/  IMAD.WIDE R22, R19.reuse, 0x4, R16 ;  /* 0x0000000413167825 */ /* 0x060fe200078e0210 */
[C---:B------:R-:W-:Y:S02]  /*00e0*/  ISETP.GE.AND P2, PT, R19.reuse, 0x100, PT ;  /* 0x000001001300780c */ /* 0x040fe40003f46270 */
[----:B------:R-:W-:Y:S01]  /*00f0*/  LEA.HI R2, R2, R19, RZ, 0x6 ;  /* 0x0000001302027211 */ /* 0x000fe200078f30ff */
[----:B------:R-:W-:Y:S01]  /*0100*/  HFMA2.MMA R12, -RZ, RZ, 0, 0 ;  /* 0x00000000ff0c7435 */ /* 0x000fe200000001ff */
[C---:B------:R-:W-:Y:S01]  /*0110*/  ISETP.LT.AND P1, PT, R19.reuse, 0x100, !P0 ;  /* 0x000001001300780c */ /* 0x040fe20004721270 */
[----:B0-2---:R-:W-:Y:S01]  /*0120*/  IMAD.WIDE R14, R19, 0x4, R14 ;  /* 0x00000004130e7825 */ /* 0x005fe200078e020e */
[----:B------:R-:W-:-:S03]  /*0130*/  LOP3.LUT R4, R2, 0xffffffc0, RZ, 0xc0, !PT ;  /* 0xffffffc002047812 */ /* 0x000fc600078ec0ff */
[----:B------:R-:W-:Y:S02]  /*0140*/  IMAD.SHL.U32 R5, R2, 0x4, RZ ;  /* 0x0000000402057824 */ /* 0x000fe400078e00ff */
[----:B------:R-:W-:Y:S01]  /*0150*/  IMAD.IADD R4, R19, 0x1, -R4 ;  /* 0x0000000113047824 */ /* 0x000fe200078e0a04 */
[----:B------:R-:W0:Y:S02]  /*0160*/  LDC.64 R2, c[0x0][0x228] ;  /* 0x00008a00ff027b82 */ /* 0x000e240000000a00 */
[----:B------:R-:W-:Y:S01]  /*0170*/  LOP3.LUT R9, R5, 0xffffff00, RZ, 0xc0, !PT ;  /* 0xffffff0005097812 */ /* 0x000fe200078ec0ff */
[----:B------:R-:W-:-:S04]  /*0180*/  IMAD R8, R11, 0x40, R4 ;  /* 0x000000400b087824 */ /* 0x000fc800078e0204 */
[----:B------:R-:W-:Y:S01]  /*0190*/  IMAD.IADD R9, R8, 0x1, R9 ;  /* 0x0000000108097824 */ /* 0x000fe200078e0209 */
[----:B------:R-:W1:Y:S03]  /*01a0*/  LDC.64 R4, c[0x0][0x230] ;  /* 0x00008c00ff047b82 */ /* 0x000e660000000a00 */
[----:B------:R-:W-:Y:S01]  /*01b0*/  IMAD.WIDE R20, R9, 0x4, R6 ;  /* 0x0000000409147825 */ /* 0x000fe200078e0206 */
[----:B------:R-:W-:Y:S02]  /*01c0*/  CS2R R6, SRZ ;  /* 0x0000000000067805 */ /* 0x000fe4000001ff00 */
[----:B------:R-:W-:Y:S02]  /*01d0*/  CS2R R8, SRZ ;  /* 0x0000000000087805 */ /* 0x000fe4000001ff00 */
[----:B------:R-:W-:Y:S01]  /*01e0*/  CS2R R16, SRZ ;  /* 0x0000000000107805 */ /* 0x000fe2000001ff00 */
[----:B------:R-:W-:Y:S01]  /*01f0*/  IMAD.MOV.U32 R19, RZ, RZ, RZ ;  /* 0x000000ffff137224 */ /* 0x000fe200078e00ff */
[----:B------:R-:W2:Y:S04]  /*0200*/  @!P2 LDG.E.EL.64 R6, desc[UR6][R22.64] ;  /* 0x000000061606a981 */ /* 0x000ea8000c2e1b00 */
[----:B------:R-:W2:Y:S01]  /*0210*/  @P1 LDG.E.EL.64 R8, desc[UR6][R20.64] ;  /* 0x0000000614081981 */ /* 0x000ea2000c2e1b00 */
[----:B0-----:R-:W-:-:S03]  /*0220*/  IMAD.WIDE R2, R11, 0x4, R2 ;  /* 0x000000040b027825 */ /* 0x001fc600078e0202 */
[----:B------:R-:W3:Y:S04]  /*0230*/  @!P2 LDG.E.EL.64 R16, desc[UR6][R14.64] ;  /* 0x000000060e10a981 */ /* 0x000ee8000c2e1b00 */
[----:B------:R-:W4:Y:S01]  /*0240*/  @!P0 LDG.E.EL R12, desc[UR6][R2.64] ;  /* 0x00000006020c8981 */ /* 0x000f22000c2e1900 */
[----:B-1----:R-:W-:-:S05]  /*0250*/  IMAD.WIDE R4, R11, 0x4, R4 ;  /* 0x000000040b047825 */ /* 0x002fca00078e0204 */
[----:B------:R0:W4:Y:S01]  /*0260*/  @!P0 LDG.E.EL R19, desc[UR6][R4.64] ;  /* 0x0000000604138981 */ /* 0x000122000c2e1900 */
[----:B------:R-:W1:Y:S01]  /*0270*/  S2UR UR5, SR_CgaCtaId ;  /* 0x00000000000579c3 */ /* 0x000e620000008800 */
[----:B------:R-:W-:Y:S01]  /*0280*/  UMOV UR4, 0x400 ;  /* 0x0000040000047882 */ /* 0x000fe20000000000 */
[----:B------:R-:W-:-:S06]  /*0290*/  LOP3.LUT R10, R10, 0x7f, RZ, 0xc0, !PT ;  /* 0x0000007f0a0a7812 */ /* 0x000fcc00078ec0ff */
[----:B0-----:R-:W0:Y:S01]  /*02a0*/  LDC.64 R4, c[0x0][0x238] ;  /* 0x00008e00ff047b82 */ /* 0x001e220000000a00 */
[----:B-1----:R-:W-:Y:S01]  /*02b0*/  UPRMT UR4, UR5, 0x654, UR4 ;  /* 0x0000065405047896 */ /* 0x002fe20008000004 */
[----:B--2---:R-:W-:Y:S01]  /*02c0*/  FADD R21, -R6, R8 ;  /* 0x0000000806157221 */ /* 0x004fe20000000100 */
[----:B------:R-:W-:-:S03]  /*02d0*/  FADD R6, -R7, R9 ;  /* 0x0000000907067221 */ /* 0x000fc60000000100 */
[----:B---3--:R-:W-:Y:S01]  /*02e0*/  FMUL R16, R21, R16 ;  /* 0x0000001015107220 */ /* 0x008fe20000400000 */
[----:B------:R-:W-:Y:S01]  /*02f0*/  FMUL R6, R6, R17 ;  /* 0x0000001106067220 */ /* 0x000fe20000400000 */
[----:B------:R-:W-:Y:S02]  /*0300*/  LEA R7, R0, UR4, 0x3 ;  /* 0x0000000400077c11 */ /* 0x000fe4000f8e18ff */
[-CC-:B----4-:R-:W-:Y:S01]  /*0310*/  FFMA R16, R16, R12.reuse, R19.reuse ;  /* 0x0000000c10107223 */ /* 0x190fe20000000013 */
[----:B------:R-:W-:-:S04]  /*0320*/  FFMA R12, R6, R12, R19 ;  /* 0x0000000c060c7223 */ /* 0x000fc80000000013 */
[----:B------:R-:W-:Y:S04]  /*0330*/  STS [R7], R16 ;  /* 0x0000001007007388 */ /* 0x000fe80000000800 */
[----:B------:R-:W-:Y:S01]  /*0340*/  STS [R7+0x8], R12 ;  /* 0x0000080c07007388 */ /* 0x000fe20000000800 */
[C---:B------:R-:W-:Y:S01]  /*0350*/  LEA R8, R10.reuse, UR4, 0x3 ;  /* 0x000000040a087c11 */ /* 0x040fe2000f8e18ff */
[----:B------:R-:W-:Y:S01]  /*0360*/  BAR.SYNC.DEFER_BLOCKING 0x0 ;  /* 0x0000000000007b1d */ /* 0x000fe20000010000 */
[----:B------:R-:W-:Y:S01]  /*0370*/  PRMT R0, R10, 0x6540, R13 ;  /* 0x000065400a007816 */ /* 0x000fe2000000000d */
[----:B------:R-:W-:-:S04]  /*0380*/  IMAD.SHL.U32 R13, R13, 0x100, RZ ;  /* 0x000001000d0d7824 */ /* 0x000fc800078e00ff */
[----:B------:R-:W1:Y:S01]  /*0390*/  LDS R9, [R8] ;  /* 0x0000000008097984 */ /* 0x000e620000000800 */
[----:B------:R-:W-:Y:S02]  /*03a0*/  LOP3.LUT R6, R13, 0x80, R10, 0xfe, !PT ;  /* 0x000000800d067812 */ /* 0x000fe400078efe0a */
[----:B------:R-:W-:Y:S02]  /*03b0*/  ISETP.LT.AND P1, PT, R0, 0x100, !P0 ;  /* 0x000001000000780c */ /* 0x000fe40004721270 */
[----:B------:R-:W-:Y:S02]  /*03c0*/  ISETP.LT.AND P0, PT, R6, 0x100, !P0 ;  /* 0x000001000600780c */ /* 0x000fe40004701270 */
[----:B------:R-:W-:Y:S02]  /*03d0*/  LEA R3, R0, R11, 0x2 ;  /* 0x0000000b00037211 */ /* 0x000fe400078e10ff */
[----:B------:R-:W-:-:S03]  /*03e0*/  LOP3.LUT R10, R10, 0x80, RZ, 0xfc, !PT ;  /* 0x000000800a0a7812 */ /* 0x000fc600078efcff */
[----:B0-----:R-:W-:Y:S01]  /*03f0*/  IMAD.WIDE R2, R3, 0x4, R4 ;  /* 0x0000000403027825 */ /* 0x001fe200078e0204 */
[----:B------:R-:W-:-:S04]  /*0400*/  LEA R10, R10, UR4, 0x3 ;  /* 0x000000040a0a7c11 */ /* 0x000fc8000f8e18ff */
[----:B-1----:R0:W-:Y:S02]  /*0410*/  @P1 STG.E desc[UR6][R2.64], R9 ;  /* 0x0000000902001986 */ /* 0x0021e4000c101906 */
[----:B0-----:R-:W-:Y:S05]  /*0420*/  @!P0 EXIT ;  /* 0x000000000000894d */ /* 0x001fea0003800000 */
[----:B------:R-:W1:Y:S01]  /*0430*/  LDS R7, [R10] ;  /* 0x000000000a077984 */ /* 0x000e620000000800 */
[----:B0-----:R-:W-:-:S04]  /*0440*/  IMAD R3, R6, 0x4, R11 ;  /* 0x0000000406037824 */ /* 0x001fc800078e020b */
[----:B------:R-:W-:-:S05]  /*0450*/  IMAD.WIDE R2, R3, 0x4, R4 ;  /* 0x0000000403027825 */ /* 0x000fca00078e0204 */
[----:B-1----:R-:W-:Y:S01]  /*0460*/  STG.E desc[UR6][R2.64], R7 ;  /* 0x0000000702007986 */ /* 0x002fe2000c101906 */
[----:B------:R-:W-:Y:S05]  /*0470*/  EXIT ;  /* 0x000000000000794d */ /* 0x000fea0003800000 */
.L_x_0:
[----:B------:R-:W-:-:S00]  /*0480*/  BRA `(.L_x_0) ;  /* 0xfffffffc00fc7947 */ /* 0x000fc0000383ffff */
[----:B------:R-:W-:-:S00]  /*0490*/  NOP ;  /* 0x0000000000007918 */ /* 0x000fc00000000000 */
        /* <DEDUP_REMOVED lines=14> */
.L_x_1:


//--------------------- .nv.shared.triton_poi_fused_native_layer_norm_2 --------------------------
	.section	.nv.shared.triton_poi_fused_native_layer_norm_2,"aw",@nobits
	.sectionflags	@""
	.align	16
	.zero		1024


//--------------------- .nv.constant0.triton_poi_fused_native_layer_norm_2 --------------------------
	.section	.nv.constant0.triton_poi_fused_native_layer_norm_2,"a",@progbits
	.sectionflags	@""
	.align	4
.nv.constant0.triton_poi_fused_native_layer_norm_2:
	.zero		584
